	.headerflags	@"EF_CUDA_TEXMODE_UNIFIED EF_CUDA_64BIT_ADDRESS EF_CUDA_ACCELERATORS EF_CUDA_SM90 EF_CUDA_VIRTUAL_SM(EF_CUDA_SM90)"
	.elftype	@"ET_EXEC"


//--------------------- .nv.info                  --------------------------
	.section	.nv.info,"",@"SHT_CUDA_INFO"
	.align	4


	//----- nvinfo : EIATTR_REGCOUNT
	.align		4
        /*0000*/ 	.byte	0x04, 0x2f
        /*0002*/ 	.short	(.L_1 - .L_0)
	.align		4
.L_0:
        /*0004*/ 	.word	index@(triton_mm)
        /*0008*/ 	.word	0x00000060


	//----- nvinfo : EIATTR_MIN_STACK_SIZE
	.align		4
.L_1:
        /*000c*/ 	.byte	0x04, 0x12
        /*000e*/ 	.short	(.L_3 - .L_2)
	.align		4
.L_2:
        /*0010*/ 	.word	index@(triton_mm)
        /*0014*/ 	.word	0x00000000


	//----- nvinfo : EIATTR_FRAME_SIZE
	.align		4
.L_3:
        /*0018*/ 	.byte	0x04, 0x11
        /*001a*/ 	.short	(.L_5 - .L_4)
	.align		4
.L_4:
        /*001c*/ 	.word	index@(triton_mm)
        /*0020*/ 	.word	0x00000000


	//----- nvinfo : EIATTR_MIN_STACK_SIZE
	.align		4
.L_5:
        /*0024*/ 	.byte	0x04, 0x12
        /*0026*/ 	.short	(.L_7 - .L_6)
	.align		4
.L_6:
        /*0028*/ 	.word	index@(triton_mm)
        /*002c*/ 	.word	0x00000000
.L_7:


//--------------------- .nv.info.triton_mm        --------------------------
	.section	.nv.info.triton_mm,"",@"SHT_CUDA_INFO"
	.sectionflags	@""
	.align	4


	//----- nvinfo : EIATTR_CUDA_API_VERSION
	.align		4
        /*0000*/ 	.byte	0x04, 0x37
        /*0002*/ 	.short	(.L_9 - .L_8)
.L_8:
        /*0004*/ 	.word	0x0000007c


	//----- nvinfo : EIATTR_KPARAM_INFO
	.align		4
.L_9:
        /*0008*/ 	.byte	0x04, 0x17
        /*000a*/ 	.short	(.L_11 - .L_10)
.L_10:
        /*000c*/ 	.word	0x00000000
        /*0010*/ 	.short	0x0002
        /*0012*/ 	.short	0x0010
        /*0014*/ 	.byte	0x00, 0xf0, 0x21, 0x00


	//----- nvinfo : EIATTR_KPARAM_INFO
	.align		4
.L_11:
        /*0018*/ 	.byte	0x04, 0x17
        /*001a*/ 	.short	(.L_13 - .L_12)
.L_12:
        /*001c*/ 	.word	0x00000000
        /*0020*/ 	.short	0x0001
        /*0022*/ 	.short	0x0008
        /*0024*/ 	.byte	0x00, 0xf0, 0x21, 0x00


	//----- nvinfo : EIATTR_KPARAM_INFO
	.align		4
.L_13:
        /*0028*/ 	.byte	0x04, 0x17
        /*002a*/ 	.short	(.L_15 - .L_14)
.L_14:
        /*002c*/ 	.word	0x00000000
        /*0030*/ 	.short	0x0000
        /*0032*/ 	.short	0x0000
        /*0034*/ 	.byte	0x00, 0xf0, 0x21, 0x00


	//----- nvinfo : EIATTR_SPARSE_MMA_MASK
	.align		4
.L_15:
        /*0038*/ 	.byte	0x03, 0x50
        /*003a*/ 	.short	0x0000


	//----- nvinfo : EIATTR_MAXREG_COUNT
	.align		4
        /*003c*/ 	.byte	0x03, 0x1b
        /*003e*/ 	.short	0x00ff


	//----- nvinfo : EIATTR_COOP_GROUP_MASK_REGIDS
	.align		4
        /*0040*/ 	.byte	0x04, 0x29
        /*0042*/ 	.short	(.L_17 - .L_16)


	//   ....[0]....
.L_16:
        /*0044*/ 	.word	0xffffffff


	//----- nvinfo : EIATTR_COOP_GROUP_INSTR_OFFSETS
	.align		4
.L_17:
        /*0048*/ 	.byte	0x04, 0x28
        /*004a*/ 	.short	(.L_19 - .L_18)


	//   ....[0]....
.L_18:
        /*004c*/ 	.word	0x00000ae0


	//----- nvinfo : EIATTR_EXIT_INSTR_OFFSETS
	.align		4
.L_19:
        /*0050*/ 	.byte	0x04, 0x1c
        /*0052*/ 	.short	(.L_21 - .L_20)


	//   ....[0]....
.L_20:
        /*0054*/ 	.word	0x00001890


	//   ....[1]....
        /*0058*/ 	.word	0x000018e0


	//----- nvinfo : EIATTR_MAX_THREADS
	.align		4
.L_21:
        /*005c*/ 	.byte	0x04, 0x05
        /*005e*/ 	.short	(.L_23 - .L_22)
.L_22:
        /*0060*/ 	.word	0x00000080
        /*0064*/ 	.word	0x00000001
        /*0068*/ 	.word	0x00000001


	//----- nvinfo : EIATTR_CBANK_PARAM_SIZE
	.align		4
.L_23:
        /*006c*/ 	.byte	0x03, 0x19
        /*006e*/ 	.short	0x0018


	//----- nvinfo : EIATTR_PARAM_CBANK
	.align		4
        /*0070*/ 	.byte	0x04, 0x0a
        /*0072*/ 	.short	(.L_25 - .L_24)
	.align		4
.L_24:
        /*0074*/ 	.word	index@(.nv.constant0.triton_mm)
        /*0078*/ 	.short	0x0210
        /*007a*/ 	.short	0x0018


	//----- nvinfo : EIATTR_SW_WAR
	.align		4
.L_25:
        /*007c*/ 	.byte	0x04, 0x36
        /*007e*/ 	.short	(.L_27 - .L_26)
.L_26:
        /*0080*/ 	.word	0x00000008
.L_27:


//--------------------- .nv.callgraph             --------------------------
	.section	.nv.callgraph,"",@"SHT_CUDA_CALLGRAPH"
	.align	4
	.sectionentsize	8
	.align		4
        /*0000*/ 	.word	0x00000000
	.align		4
        /*0004*/ 	.word	0xffffffff
	.align		4
        /*0008*/ 	.word	0x00000000
	.align		4
        /*000c*/ 	.word	0xfffffffe
	.align		4
        /*0010*/ 	.word	0x00000000
	.align		4
        /*0014*/ 	.word	0xfffffffd
	.align		4
        /*0018*/ 	.word	0x00000000
	.align		4
        /*001c*/ 	.word	0xfffffffc


//--------------------- .text.triton_mm           --------------------------
	.section	.text.triton_mm,"ax",@progbits
	.sectionflags	@"SHF_BARRIERS=1"
	.align	128
        .global         triton_mm
        .type           triton_mm,@function
        .size           triton_mm,(.L_x_2 - triton_mm)
        .other          triton_mm,@"STO_CUDA_ENTRY STV_DEFAULT"
triton_mm:
.text.triton_mm:
[----:B------:R-:W1:Y:S01]  /*0000*/  LDC R1, c[0x0][0x28] ;  /* 0x00000a00ff017b82 */ /* 0x000e620000000800 */
[----:B------:R-:W2:Y:S01]  /*0010*/  S2R R9, SR_CTAID.X ;  /* 0x0000000000097919 */ /* 0x000ea20000002500 */
[----:B------:R-:W-:-:S06]  /*0020*/  IMAD.MOV.U32 R5, RZ, RZ, -0x8 ;  /* 0xfffffff8ff057424 */ /* 0x000fcc00078e00ff */
[----:B------:R-:W3:Y:S01]  /*0030*/  S2UR UR18, SR_CgaCtaId ;  /* 0x00000000001279c3 */ /* 0x000ee20000008800 */
[----:B------:R-:W-:Y:S01]  /*0040*/  UMOV UR4, 0x400 ;  /* 0x0000040000047882 */ /* 0x000fe20000000000 */
[----:B------:R-:W4:Y:S01]  /*0050*/  S2R R19, SR_TID.X ;  /* 0x0000000000137919 */ /* 0x000f220000002100 */
[----:B------:R-:W-:Y:S01]  /*0060*/  ULDC.64 UR22, c[0x0][0x208] ;  /* 0x0000820000167ab9 */ /* 0x000fe20000000a00 */
[----:B------:R-:W-:Y:S02]  /*0070*/  CS2R R56, SRZ ;  /* 0x0000000000387805 */ /* 0x000fe4000001ff00 */
[----:B------:R-:W-:Y:S02]  /*0080*/  CS2R R58, SRZ ;  /* 0x00000000003a7805 */ /* 0x000fe4000001ff00 */
[----:B------:R-:W-:Y:S02]  /*0090*/  CS2R R60, SRZ ;  /* 0x00000000003c7805 */ /* 0x000fe4000001ff00 */
[----:B------:R-:W-:Y:S01]  /*00a0*/  CS2R R62, SRZ ;  /* 0x00000000003e7805 */ /* 0x000fe2000001ff00 */
[----:B------:R-:W5:Y:S01]  /*00b0*/  LDC.64 R12, c[0x0][0x218] ;  /* 0x00008600ff0c7b82 */ /* 0x000f620000000a00 */
[----:B------:R-:W-:-:S02]  /*00c0*/  CS2R R64, SRZ ;  /* 0x0000000000407805 */ /* 0x000fc4000001ff00 */
[----:B------:R-:W-:Y:S02]  /*00d0*/  CS2R R66, SRZ ;  /* 0x0000000000427805 */ /* 0x000fe4000001ff00 */
[----:B------:R-:W-:Y:S02]  /*00e0*/  CS2R R68, SRZ ;  /* 0x0000000000447805 */ /* 0x000fe4000001ff00 */
[----:B------:R-:W-:Y:S02]  /*00f0*/  CS2R R70, SRZ ;  /* 0x0000000000467805 */ /* 0x000fe4000001ff00 */
[----:B------:R-:W-:Y:S02]  /*0100*/  CS2R R72, SRZ ;  /* 0x0000000000487805 */ /* 0x000fe4000001ff00 */
[----:B------:R-:W-:Y:S02]  /*0110*/  CS2R R74, SRZ ;  /* 0x00000000004a7805 */ /* 0x000fe4000001ff00 */
        /* <DEDUP_REMOVED lines=8> */
[----:B------:R-:W-:Y:S01]  /*01a0*/  CS2R R32, SRZ ;  /* 0x0000000000207805 */ /* 0x000fe2000001ff00 */
[----:B---3--:R-:W-:Y:S01]  /*01b0*/  UPRMT UR18, UR18, 0x654, UR4 ;  /* 0x0000065412127896 */ /* 0x008fe20008000004 */
[----:B------:R-:W-:Y:S02]  /*01c0*/  CS2R R34, SRZ ;  /* 0x0000000000227805 */ /* 0x000fe4000001ff00 */
[----:B------:R-:W-:Y:S02]  /*01d0*/  CS2R R36, SRZ ;  /* 0x0000000000247805 */ /* 0x000fe4000001ff00 */
[----:B------:R-:W-:Y:S02]  /*01e0*/  CS2R R38, SRZ ;  /* 0x0000000000267805 */ /* 0x000fe4000001ff00 */
[----:B------:R-:W-:-:S02]  /*01f0*/  CS2R R40, SRZ ;  /* 0x0000000000287805 */ /* 0x000fc4000001ff00 */
[----:B------:R-:W-:Y:S01]  /*0200*/  CS2R R42, SRZ ;  /* 0x00000000002a7805 */ /* 0x000fe2000001ff00 */
[----:B--2---:R-:W-:Y:S01]  /*0210*/  IMAD.HI R0, R9, 0x2aaaaaab, RZ ;  /* 0x2aaaaaab09007827 */ /* 0x004fe200078e02ff */
[----:B------:R-:W-:Y:S02]  /*0220*/  CS2R R44, SRZ ;  /* 0x00000000002c7805 */ /* 0x000fe4000001ff00 */
[----:B------:R-:W-:Y:S02]  /*0230*/  CS2R R46, SRZ ;  /* 0x00000000002e7805 */ /* 0x000fe4000001ff00 */
[----:B------:R-:W-:Y:S02]  /*0240*/  CS2R R48, SRZ ;  /* 0x0000000000307805 */ /* 0x000fe4000001ff00 */
[----:B------:R-:W-:Y:S02]  /*0250*/  CS2R R50, SRZ ;  /* 0x0000000000327805 */ /* 0x000fe4000001ff00 */
[----:B------:R-:W-:-:S02]  /*0260*/  SHF.R.U32.HI R3, RZ, 0x1f, R0 ;  /* 0x0000001fff037819 */ /* 0x000fc40000011600 */
[----:B------:R-:W-:Y:S02]  /*0270*/  CS2R R52, SRZ ;  /* 0x0000000000347805 */ /* 0x000fe4000001ff00 */
[----:B------:R-:W-:Y:S01]  /*0280*/  CS2R R54, SRZ ;  /* 0x0000000000367805 */ /* 0x000fe2000001ff00 */
[----:B------:R-:W-:Y:S01]  /*0290*/  UMOV UR19, 0x1 ;  /* 0x0000000100137882 */ /* 0x000fe20000000000 */
[----:B------:R-:W-:Y:S01]  /*02a0*/  LEA.HI.SX32 R4, R0, R3, 0x1a ;  /* 0x0000000300047211 */ /* 0x000fe200078fd2ff */
[----:B------:R-:W-:Y:S01]  /*02b0*/  UMOV UR6, 0xffffffff ;  /* 0xffffffff00067882 */ /* 0x000fe20000000000 */
[----:B------:R-:W-:Y:S02]  /*02c0*/  UPLOP3.LUT UP0, UPT, UPT, UPT, UPT, 0x80, 0x0 ;  /* 0x000000000000789c */ /* 0x000fe40003f0f070 */
[----:B------:R-:W-:Y:S01]  /*02d0*/  UIADD3 UR21, UR18, 0x6000, URZ ;  /* 0x0000600012157890 */ /* 0x000fe2000fffe03f */
[C---:B------:R-:W-:Y:S01]  /*02e0*/  IMAD R0, R4.reuse, R5, 0x20 ;  /* 0x0000002004007424 */ /* 0x040fe200078e0205 */
[----:B------:R-:W-:Y:S01]  /*02f0*/  UMOV UR4, URZ ;  /* 0x0000003f00047c82 */ /* 0x000fe20008000000 */
[----:B------:R-:W-:Y:S01]  /*0300*/  IMAD R7, R4, -0x180, R9 ;  /* 0xfffffe8004077824 */ /* 0x000fe200078e0209 */
[----:B------:R-:W-:-:S02]  /*0310*/  UMOV UR5, URZ ;  /* 0x0000003f00057c82 */ /* 0x000fc40008000000 */
[----:B------:R-:W-:Y:S02]  /*0320*/  VIMNMX R0, R0, 0x8, PT ;  /* 0x0000000800007848 */ /* 0x000fe40003fe0100 */
[----:B------:R-:W-:Y:S02]  /*0330*/  IABS R8, R7 ;  /* 0x0000000700087213 */ /* 0x000fe40000000000 */
[-C--:B------:R-:W-:Y:S02]  /*0340*/  IABS R6, R0.reuse ;  /* 0x0000000000067213 */ /* 0x080fe40000000000 */
[-C--:B------:R-:W-:Y:S02]  /*0350*/  IABS R10, R0.reuse ;  /* 0x00000000000a7213 */ /* 0x080fe40000000000 */
[----:B------:R-:W2:Y:S01]  /*0360*/  I2F.RP R5, R6 ;  /* 0x0000000600057306 */ /* 0x000ea20000209400 */
[----:B------:R-:W-:-:S04]  /*0370*/  LOP3.LUT R7, R7, R0, RZ, 0x3c, !PT ;  /* 0x0000000007077212 */ /* 0x000fc800078e3cff */
[----:B------:R-:W-:Y:S02]  /*0380*/  ISETP.GE.AND P3, PT, R7, RZ, PT ;  /* 0x000000ff0700720c */ /* 0x000fe40003f66270 */
[----:B----4-:R-:W-:Y:S01]  /*0390*/  SHF.R.U32.HI R7, RZ, 0x2, R19 ;  /* 0x00000002ff077819 */ /* 0x010fe20000011613 */
[----:B--2---:R-:W2:Y:S02]  /*03a0*/  MUFU.RCP R5, R5 ;  /* 0x0000000500057308 */ /* 0x004ea40000001000 */
[----:B--2---:R-:W-:-:S06]  /*03b0*/  VIADD R2, R5, 0xffffffe ;  /* 0x0ffffffe05027836 */ /* 0x004fcc0000000000 */
[----:B------:R2:W3:Y:S02]  /*03c0*/  F2I.FTZ.U32.TRUNC.NTZ R3, R2 ;  /* 0x0000000200037305 */ /* 0x0004e4000021f000 */
[----:B--2---:R-:W-:Y:S02]  /*03d0*/  IMAD.MOV.U32 R2, RZ, RZ, RZ ;  /* 0x000000ffff027224 */ /* 0x004fe400078e00ff */
[----:B---3--:R-:W-:-:S04]  /*03e0*/  IMAD.MOV R11, RZ, RZ, -R3 ;  /* 0x000000ffff0b7224 */ /* 0x008fc800078e0a03 */
[----:B------:R-:W-:-:S04]  /*03f0*/  IMAD R11, R11, R6, RZ ;  /* 0x000000060b0b7224 */ /* 0x000fc800078e02ff */
[----:B------:R-:W-:-:S04]  /*0400*/  IMAD.HI.U32 R3, R3, R11, R2 ;  /* 0x0000000b03037227 */ /* 0x000fc800078e0002 */
[----:B------:R-:W-:Y:S02]  /*0410*/  IMAD.MOV R11, RZ, RZ, -R10 ;  /* 0x000000ffff0b7224 */ /* 0x000fe400078e0a0a */
[----:B------:R-:W-:-:S04]  /*0420*/  IMAD.HI.U32 R2, R3, R8, RZ ;  /* 0x0000000803027227 */ /* 0x000fc800078e00ff */
[----:B------:R-:W-:Y:S01]  /*0430*/  IMAD R5, R2, R11, R8 ;  /* 0x0000000b02057224 */ /* 0x000fe200078e0208 */
[----:B------:R-:W-:-:S04]  /*0440*/  IABS R8, R9 ;  /* 0x0000000900087213 */ /* 0x000fc80000000000 */
[----:B------:R-:W-:Y:S01]  /*0450*/  ISETP.GT.U32.AND P2, PT, R6, R5, PT ;  /* 0x000000050600720c */ /* 0x000fe20003f44070 */
[----:B------:R-:W-:-:S04]  /*0460*/  IMAD.HI.U32 R3, R3, R8, RZ ;  /* 0x0000000803037227 */ /* 0x000fc800078e00ff */
[----:B------:R-:W-:-:S05]  /*0470*/  IMAD R3, R3, R11, R8 ;  /* 0x0000000b03037224 */ /* 0x000fca00078e0208 */
[----:B------:R-:W-:-:S03]  /*0480*/  ISETP.GT.U32.AND P1, PT, R6, R3, PT ;  /* 0x000000030600720c */ /* 0x000fc60003f24070 */
[----:B------:R-:W-:Y:S02]  /*0490*/  @!P2 IMAD.IADD R5, R5, 0x1, -R6 ;  /* 0x000000010505a824 */ /* 0x000fe400078e0a06 */
[----:B------:R-:W-:Y:S01]  /*04a0*/  @!P2 VIADD R2, R2, 0x1 ;  /* 0x000000010202a836 */ /* 0x000fe20000000000 */
[----:B------:R-:W-:Y:S02]  /*04b0*/  ISETP.GE.AND P2, PT, R9, RZ, PT ;  /* 0x000000ff0900720c */ /* 0x000fe40003f46270 */
[----:B------:R-:W-:-:S05]  /*04c0*/  ISETP.GE.U32.AND P0, PT, R5, R6, PT ;  /* 0x000000060500720c */ /* 0x000fca0003f06070 */
[----:B------:R-:W-:-:S05]  /*04d0*/  @!P1 IMAD.IADD R3, R3, 0x1, -R6 ;  /* 0x0000000103039824 */ /* 0x000fca00078e0a06 */
[----:B------:R-:W-:-:S03]  /*04e0*/  ISETP.GT.U32.AND P1, PT, R6, R3, PT ;  /* 0x000000030600720c */ /* 0x000fc60003f24070 */
[----:B------:R-:W-:Y:S01]  /*04f0*/  @P0 VIADD R2, R2, 0x1 ;  /* 0x0000000102020836 */ /* 0x000fe20000000000 */
[----:B------:R-:W-:-:S03]  /*0500*/  ISETP.NE.AND P0, PT, R0, RZ, PT ;  /* 0x000000ff0000720c */ /* 0x000fc60003f05270 */
[----:B------:R-:W-:Y:S01]  /*0510*/  IMAD.MOV.U32 R5, RZ, RZ, R2 ;  /* 0x000000ffff057224 */ /* 0x000fe200078e0002 */
[----:B------:R-:W-:-:S03]  /*0520*/  LOP3.LUT R2, RZ, R0, RZ, 0x33, !PT ;  /* 0x00000000ff027212 */ /* 0x000fc600078e33ff */
[----:B------:R-:W-:Y:S02]  /*0530*/  @!P3 IMAD.MOV R5, RZ, RZ, -R5 ;  /* 0x000000ffff05b224 */ /* 0x000fe400078e0a05 */
[----:B------:R-:W-:-:S03]  /*0540*/  @!P1 IMAD.IADD R3, R3, 0x1, -R6 ;  /* 0x0000000103039824 */ /* 0x000fc600078e0a06 */
[----:B------:R-:W-:Y:S01]  /*0550*/  SEL R0, R2, R5, !P0 ;  /* 0x0000000502007207 */ /* 0x000fe20004000000 */
[----:B------:R-:W-:Y:S01]  /*0560*/  @!P2 IMAD.MOV R3, RZ, RZ, -R3 ;  /* 0x000000ffff03a224 */ /* 0x000fe200078e0a03 */
[----:B------:R-:W-:-:S03]  /*0570*/  SGXT.U32 R5, R7, 0x5 ;  /* 0x000000050705781a */ /* 0x000fc60000000000 */
[----:B------:R-:W-:Y:S01]  /*0580*/  IMAD.SHL.U32 R0, R0, 0x40, RZ ;  /* 0x0000004000007824 */ /* 0x000fe200078e00ff */
[----:B------:R-:W-:Y:S02]  /*0590*/  SEL R3, R2, R3, !P0 ;  /* 0x0000000302037207 */ /* 0x000fe40004000000 */
[C---:B------:R-:W-:Y:S02]  /*05a0*/  LOP3.LUT R15, R5.reuse, 0x20, RZ, 0xfc, !PT ;  /* 0x00000020050f7812 */ /* 0x040fe400078efcff */
[----:B------:R-:W-:Y:S01]  /*05b0*/  LOP3.LUT R6, R0, R5, RZ, 0xfc, !PT ;  /* 0x0000000500067212 */ /* 0x000fe200078efcff */
[----:B------:R-:W-:Y:S01]  /*05c0*/  IMAD R3, R4, 0x8, R3 ;  /* 0x0000000804037824 */ /* 0x000fe200078e0203 */
[----:B------:R-:W-:Y:S02]  /*05d0*/  LOP3.LUT R7, R0, 0x20, R5, 0xfe, !PT ;  /* 0x0000002000077812 */ /* 0x000fe400078efe05 */
[C---:B------:R-:W-:Y:S01]  /*05e0*/  LOP3.LUT R16, R5.reuse, 0x40, RZ, 0xfc, !PT ;  /* 0x0000004005107812 */ /* 0x040fe200078efcff */
[----:B------:R-:W-:Y:S01]  /*05f0*/  IMAD.HI R8, R6, 0x2aaaaaab, RZ ;  /* 0x2aaaaaab06087827 */ /* 0x000fe200078e02ff */
[----:B------:R-:W-:-:S03]  /*0600*/  LOP3.LUT R17, R5, 0x60, RZ, 0xfc, !PT ;  /* 0x0000006005117812 */ /* 0x000fc600078efcff */
[----:B------:R-:W-:Y:S01]  /*0610*/  IMAD.HI R10, R7, 0x2aaaaaab, RZ ;  /* 0x2aaaaaab070a7827 */ /* 0x000fe200078e02ff */
[----:B------:R-:W-:-:S03]  /*0620*/  SHF.R.U32.HI R9, RZ, 0x1f, R8 ;  /* 0x0000001fff097819 */ /* 0x000fc60000011608 */
[----:B------:R-:W-:Y:S01]  /*0630*/  IMAD.SHL.U32 R14, R3, 0x80, RZ ;  /* 0x00000080030e7824 */ /* 0x000fe200078e00ff */
[----:B------:R-:W-:Y:S02]  /*0640*/  SHF.R.U32.HI R11, RZ, 0x1f, R10 ;  /* 0x0000001fff0b7819 */ /* 0x000fe4000001160a */
[----:B------:R-:W-:Y:S02]  /*0650*/  LEA.HI R9, R8, R9, RZ, 0x17 ;  /* 0x0000000908097211 */ /* 0x000fe400078fb8ff */
[----:B------:R-:W-:Y:S02]  /*0660*/  LEA.HI R10, R10, R11, RZ, 0x17 ;  /* 0x0000000b0a0a7211 */ /* 0x000fe400078fb8ff */
[----:B------:R-:W-:Y:S01]  /*0670*/  LOP3.LUT R2, R14, R5, RZ, 0xfc, !PT ;  /* 0x000000050e027212 */ /* 0x000fe200078efcff */
[----:B------:R-:W-:Y:S01]  /*0680*/  IMAD R23, R9, -0xc00, R6 ;  /* 0xfffff40009177824 */ /* 0x000fe200078e0206 */
[----:B------:R-:W-:Y:S01]  /*0690*/  LOP3.LUT R4, R14, 0x40, R5, 0xfe, !PT ;  /* 0x000000400e047812 */ /* 0x000fe200078efe05 */
[----:B------:R-:W-:Y:S01]  /*06a0*/  IMAD.SHL.U32 R6, R19, 0x8, RZ ;  /* 0x0000000813067824 */ /* 0x000fe200078e00ff */
[----:B------:R-:W2:Y:S01]  /*06b0*/  LDC.64 R8, c[0x0][0x210] ;  /* 0x00008400ff087b82 */ /* 0x000ea20000000a00 */
[----:B------:R-:W-:Y:S01]  /*06c0*/  IMAD R25, R10, -0xc00, R7 ;  /* 0xfffff4000a197824 */ /* 0x000fe200078e0207 */
[----:B------:R-:W-:-:S02]  /*06d0*/  SHF.R.S32.HI R7, RZ, 0x18, R3 ;  /* 0x00000018ff077819 */ /* 0x000fc40000011403 */
[----:B------:R-:W-:Y:S02]  /*06e0*/  LOP3.LUT R18, R6, 0x18, R19, 0x48, !PT ;  /* 0x0000001806127812 */ /* 0x000fe400078e4813 */
[----:B------:R-:W-:Y:S02]  /*06f0*/  SGXT R7, R7, 0x1 ;  /* 0x000000010707781a */ /* 0x000fe40000000200 */
[----:B------:R-:W-:Y:S01]  /*0700*/  LOP3.LUT R3, R14, 0x20, R5, 0xfe, !PT ;  /* 0x000000200e037812 */ /* 0x000fe200078efe05 */
[--C-:B------:R-:W-:Y:S01]  /*0710*/  IMAD R15, R15, 0x20, R18.reuse ;  /* 0x000000200f0f7824 */ /* 0x100fe200078e0212 */
[C---:B------:R-:W-:Y:S01]  /*0720*/  LEA.HI R10, R7.reuse, R2, RZ, 0xc ;  /* 0x00000002070a7211 */ /* 0x040fe200078f60ff */
[--C-:B------:R-:W-:Y:S01]  /*0730*/  IMAD R16, R16, 0x20, R18.reuse ;  /* 0x0000002010107824 */ /* 0x100fe200078e0212 */
[----:B------:R-:W-:Y:S01]  /*0740*/  LEA.HI R20, R7, R3, RZ, 0xc ;  /* 0x0000000307147211 */ /* 0x000fe200078f60ff */
[--C-:B------:R-:W-:Y:S01]  /*0750*/  IMAD R17, R17, 0x20, R18.reuse ;  /* 0x0000002011117824 */ /* 0x100fe200078e0212 */
[----:B------:R-:W-:Y:S01]  /*0760*/  LOP3.LUT R11, R10, 0x3fff000, RZ, 0xc0, !PT ;  /* 0x03fff0000a0b7812 */ /* 0x000fe200078ec0ff */
[----:B------:R-:W-:Y:S01]  /*0770*/  IMAD R18, R5, 0x20, R18 ;  /* 0x0000002005127824 */ /* 0x000fe200078e0212 */
[----:B------:R-:W-:-:S02]  /*0780*/  LOP3.LUT R5, R14, 0x60, R5, 0xfe, !PT ;  /* 0x000000600e057812 */ /* 0x000fc400078efe05 */
[C---:B------:R-:W-:Y:S01]  /*0790*/  LEA.HI R10, R7.reuse, R4, RZ, 0xc ;  /* 0x00000004070a7211 */ /* 0x040fe200078f60ff */
[----:B------:R-:W-:Y:S01]  /*07a0*/  IMAD.IADD R11, R2, 0x1, -R11 ;  /* 0x00000001020b7824 */ /* 0x000fe200078e0a0b */
[----:B------:R-:W-:Y:S02]  /*07b0*/  LEA.HI R21, R7, R5, RZ, 0xc ;  /* 0x0000000507157211 */ /* 0x000fe400078f60ff */
[----:B------:R-:W-:Y:S02]  /*07c0*/  LOP3.LUT R20, R20, 0x3fff000, RZ, 0xc0, !PT ;  /* 0x03fff00014147812 */ /* 0x000fe400078ec0ff */
[----:B------:R-:W-:Y:S02]  /*07d0*/  LOP3.LUT R7, R10, 0x3fff000, RZ, 0xc0, !PT ;  /* 0x03fff0000a077812 */ /* 0x000fe400078ec0ff */
[----:B------:R-:W-:Y:S01]  /*07e0*/  LOP3.LUT R2, R21, 0x3fff000, RZ, 0xc0, !PT ;  /* 0x03fff00015027812 */ /* 0x000fe200078ec0ff */
[----:B------:R-:W-:Y:S01]  /*07f0*/  IMAD.IADD R3, R3, 0x1, -R20 ;  /* 0x0000000103037824 */ /* 0x000fe200078e0a14 */
[----:B------:R-:W-:Y:S01]  /*0800*/  LOP3.LUT R6, R6, 0x18, RZ, 0xc0, !PT ;  /* 0x0000001806067812 */ /* 0x000fe200078ec0ff */
[----:B------:R-:W-:Y:S01]  /*0810*/  IMAD.IADD R7, R4, 0x1, -R7 ;  /* 0x0000000104077824 */ /* 0x000fe200078e0a07 */
[----:B------:R-:W-:Y:S01]  /*0820*/  SHF.R.U32.HI R19, RZ, 0x5, R19 ;  /* 0x00000005ff137819 */ /* 0x000fe20000011613 */
[----:B------:R-:W-:-:S02]  /*0830*/  IMAD.IADD R5, R5, 0x1, -R2 ;  /* 0x0000000105057824 */ /* 0x000fc400078e0a02 */
[--C-:B------:R-:W-:Y:S01]  /*0840*/  IMAD R11, R11, 0x40, R6.reuse ;  /* 0x000000400b0b7824 */ /* 0x100fe200078e0206 */
[----:B------:R-:W-:Y:S01]  /*0850*/  LOP3.LUT R19, R19, 0x7fffffc, RZ, 0xc0, !PT ;  /* 0x07fffffc13137812 */ /* 0x000fe200078ec0ff */
[--C-:B------:R-:W-:Y:S02]  /*0860*/  IMAD R21, R3, 0x40, R6.reuse ;  /* 0x0000004003157824 */ /* 0x100fe400078e0206 */
[--C-:B------:R-:W-:Y:S02]  /*0870*/  IMAD R23, R23, 0x40, R6.reuse ;  /* 0x0000004017177824 */ /* 0x100fe400078e0206 */
[--C-:B------:R-:W-:Y:S02]  /*0880*/  IMAD R7, R7, 0x40, R6.reuse ;  /* 0x0000004007077824 */ /* 0x100fe400078e0206 */
[--C-:B------:R-:W-:Y:S02]  /*0890*/  IMAD R25, R25, 0x40, R6.reuse ;  /* 0x0000004019197824 */ /* 0x100fe400078e0206 */
[----:B------:R-:W-:-:S02]  /*08a0*/  IMAD R27, R5, 0x40, R6 ;  /* 0x00000040051b7824 */ /* 0x000fc400078e0206 */
[----:B--2---:R-:W-:-:S04]  /*08b0*/  IMAD.WIDE R2, R11, 0x2, R8 ;  /* 0x000000020b027825 */ /* 0x004fc800078e0208 */
[----:B------:R-:W-:Y:S01]  /*08c0*/  IMAD.WIDE R4, R21, 0x2, R8 ;  /* 0x0000000215047825 */ /* 0x000fe200078e0208 */
[----:B------:R-:W-:-:S03]  /*08d0*/  LEA R21, R18, UR18, 0x1 ;  /* 0x0000001212157c11 */ /* 0x000fc6000f8e08ff */
[----:B-1---5:R-:W-:Y:S01]  /*08e0*/  IMAD.WIDE R10, R23, 0x2, R12 ;  /* 0x00000002170a7825 */ /* 0x022fe200078e020c */
[----:B------:R-:W-:Y:S01]  /*08f0*/  LEA R23, R15, UR18, 0x1 ;  /* 0x000000120f177c11 */ /* 0x000fe2000f8e08ff */
[----:B------:R-:W-:Y:S01]  /*0900*/  @!PT LDS RZ, [RZ] ;  /* 0x00000000fffff984 */ /* 0x000fe20000000800 */
[----:B------:R-:W-:Y:S01]  /*0910*/  @!PT LDS RZ, [RZ] ;  /* 0x00000000fffff984 */ /* 0x000fe20000000800 */
[----:B------:R-:W-:Y:S01]  /*0920*/  @!PT LDS RZ, [RZ] ;  /* 0x00000000fffff984 */ /* 0x000fe20000000800 */
[----:B------:R-:W-:Y:S02]  /*0930*/  LDGSTS.E.BYPASS.128 [R21], desc[UR22][R2.64] ;  /* 0x0000000002157fae */ /* 0x000fe4000b901c56 */
[----:B------:R-:W-:Y:S02]  /*0940*/  IMAD.WIDE R6, R7, 0x2, R8 ;  /* 0x0000000207067825 */ /* 0x000fe400078e0208 */
[----:B------:R-:W-:Y:S02]  /*0950*/  LDGSTS.E.BYPASS.128 [R23], desc[UR22][R4.64] ;  /* 0x0000000004177fae */ /* 0x000fe4000b901c56 */
[----:B------:R-:W-:Y:S01]  /*0960*/  IMAD.WIDE R12, R25, 0x2, R12 ;  /* 0x00000002190c7825 */ /* 0x000fe200078e020c */
[----:B------:R-:W-:-:S03]  /*0970*/  LEA R25, R16, UR18, 0x1 ;  /* 0x0000001210197c11 */ /* 0x000fc6000f8e08ff */
[----:B------:R-:W-:Y:S01]  /*0980*/  IMAD.WIDE R8, R27, 0x2, R8 ;  /* 0x000000021b087825 */ /* 0x000fe200078e0208 */
[----:B------:R-:W-:Y:S01]  /*0990*/  LEA R27, R17, UR18, 0x1 ;  /* 0x00000012111b7c11 */ /* 0x000fe2000f8e08ff */
[----:B------:R-:W-:Y:S04]  /*09a0*/  LDGSTS.E.BYPASS.128 [R25], desc[UR22][R6.64] ;  /* 0x0000000006197fae */ /* 0x000fe8000b901c56 */
[----:B------:R-:W-:Y:S04]  /*09b0*/  LDGSTS.E.BYPASS.128 [R27], desc[UR22][R8.64] ;  /* 0x00000000081b7fae */ /* 0x000fe8000b901c56 */
[----:B------:R-:W0:Y:S04]  /*09c0*/  LDGDEPBAR ;  /* 0x00000000000079af */ /* 0x000e280000000000 */
[----:B------:R-:W-:Y:S04]  /*09d0*/  LDGSTS.E.BYPASS.128 [R21+0x6000], desc[UR22][R10.64] ;  /* 0x060000000a157fae */ /* 0x000fe8000b901c56 */
[----:B------:R-:W-:Y:S04]  /*09e0*/  LDGSTS.E.BYPASS.128 [R23+0x6000], desc[UR22][R12.64] ;  /* 0x060000000c177fae */ /* 0x000fe8000b901c56 */
[----:B------:R-:W0:Y:S01]  /*09f0*/  LDGDEPBAR ;  /* 0x00000000000079af */ /* 0x000e220000000000 */
[----:B------:R-:W-:Y:S06]  /*0a00*/  BAR.SYNC.DEFER_BLOCKING 0x0 ;  /* 0x0000000000007b1d */ /* 0x000fec0000010000 */
[----:B------:R-:W-:Y:S01]  /*0a10*/  @!PT LDS RZ, [RZ] ;  /* 0x00000000fffff984 */ /* 0x000fe20000000800 */
[----:B------:R-:W-:Y:S01]  /*0a20*/  @!PT LDS RZ, [RZ] ;  /* 0x00000000fffff984 */ /* 0x000fe20000000800 */
[----:B------:R-:W-:Y:S01]  /*0a30*/  @!PT LDS RZ, [RZ] ;  /* 0x00000000fffff984 */ /* 0x000fe20000000800 */
[----:B------:R-:W-:Y:S04]  /*0a40*/  LDGSTS.E.BYPASS.128 [R21+0x2000], desc[UR22][R2.64+0x40] ;  /* 0x0200004002157fae */ /* 0x000fe8000b901c56 */
[----:B------:R-:W-:Y:S04]  /*0a50*/  LDGSTS.E.BYPASS.128 [R23+0x2000], desc[UR22][R4.64+0x40] ;  /* 0x0200004004177fae */ /* 0x000fe8000b901c56 */
[----:B------:R1:W-:Y:S04]  /*0a60*/  LDGSTS.E.BYPASS.128 [R25+0x2000], desc[UR22][R6.64+0x40] ;  /* 0x0200004006197fae */ /* 0x0003e8000b901c56 */
[----:B------:R2:W-:Y:S04]  /*0a70*/  LDGSTS.E.BYPASS.128 [R27+0x2000], desc[UR22][R8.64+0x40] ;  /* 0x02000040081b7fae */ /* 0x0005e8000b901c56 */
[----:B------:R-:W0:Y:S04]  /*0a80*/  LDGDEPBAR ;  /* 0x00000000000079af */ /* 0x000e280000000000 */
[----:B------:R1:W-:Y:S02]  /*0a90*/  LDGSTS.E.BYPASS.128 [R21+0x7000], desc[UR22][R10.64+0x40] ;  /* 0x070000400a157fae */ /* 0x0003e4000b901c56 */
[----:B-1----:R-:W-:-:S02]  /*0aa0*/  CS2R R24, SRZ ;  /* 0x0000000000187805 */ /* 0x002fc4000001ff00 */
[----:B------:R1:W-:Y:S01]  /*0ab0*/  LDGSTS.E.BYPASS.128 [R23+0x7000], desc[UR22][R12.64+0x40] ;  /* 0x070000400c177fae */ /* 0x0003e2000b901c56 */
[----:B--2---:R-:W-:-:S03]  /*0ac0*/  CS2R R26, SRZ ;  /* 0x00000000001a7805 */ /* 0x004fc6000001ff00 */
[----:B-1----:R-:W0:Y:S04]  /*0ad0*/  LDGDEPBAR ;  /* 0x00000000000079af */ /* 0x002e280000000000 */
.L_x_0:
[----:B--2---:R-:W2:Y:S01]  /*0ae0*/  SHFL.IDX PT, R20, R19, RZ, 0x1f ;  /* 0x00001fff13147589 */ /* 0x004ea200000e0000 */
[----:B------:R-:W-:Y:S01]  /*0af0*/  UIADD3 UR6, UR6, 0x1, URZ ;  /* 0x0000000106067890 */ /* 0x000fe2000fffe03f */
[----:B------:R-:W-:-:S04]  /*0b00*/  DEPBAR.LE SB0, 0x2 ;  /* 0x000080800000791a */ /* 0x000fc80000000000 */
[----:B------:R-:W-:Y:S01]  /*0b10*/  UISETP.GE.AND UP1, UPT, UR6, 0x3, UPT ;  /* 0x000000030600788c */ /* 0x000fe2000bf26270 */
[----:B------:R-:W-:Y:S01]  /*0b20*/  BAR.SYNC.DEFER_BLOCKING 0x0 ;  /* 0x0000000000007b1d */ /* 0x000fe20000010000 */
[----:B------:R-:W-:Y:S02]  /*0b30*/  UIADD3 UR19, UR19, 0x1, URZ ;  /* 0x0000000113137890 */ /* 0x000fe4000fffe03f */
[----:B------:R-:W-:-:S03]  /*0b40*/  USEL UR20, UR6, URZ, !UP1 ;  /* 0x0000003f06147287 */ /* 0x000fc6000c800000 */
[----:B------:R-:W-:Y:S01]  /*0b50*/  UMOV UR11, 0x80000020 ;  /* 0x80000020000b7882 */ /* 0x000fe20000000000 */
[----:B------:R-:W-:Y:S01]  /*0b60*/  ULEA UR6, UR20, UR18, 0xd ;  /* 0x0000001214067291 */ /* 0x000fe2000f8e683f */
[----:B------:R-:W-:Y:S01]  /*0b70*/  UMOV UR12, 0x2000002 ;  /* 0x02000002000c7882 */ /* 0x000fe20000000000 */
[----:B------:R-:W-:Y:S02]  /*0b80*/  UMOV UR13, 0x80000020 ;  /* 0x80000020000d7882 */ /* 0x000fe40000000000 */
[----:B------:R-:W-:Y:S02]  /*0b90*/  USHF.R.U32.HI UR8, URZ, 0x4, UR6 ;  /* 0x000000043f087899 */ /* 0x000fe40008011606 */
[----:B------:R-:W-:Y:S02]  /*0ba0*/  ULEA UR6, UR20, UR21, 0xc ;  /* 0x0000001514067291 */ /* 0x000fe4000f8e603f */
[----:B------:R-:W-:Y:S01]  /*0bb0*/  ULOP3.LUT UR8, UR8, 0x3fff, URZ, 0xc0, !UPT ;  /* 0x00003fff08087892 */ /* 0x000fe2000f8ec03f */
[----:B--2---:R-:W-:Y:S01]  /*0bc0*/  R2UR UR7, R20 ;  /* 0x00000000140772ca */ /* 0x004fe200000e0000 */
[----:B------:R-:W-:Y:S01]  /*0bd0*/  USHF.R.U32.HI UR6, URZ, 0x4, UR6 ;  /* 0x000000043f067899 */ /* 0x000fe20008011606 */
[----:B------:R-:W-:Y:S01]  /*0be0*/  IADD3 R20, P0, R2, UR4, RZ ;  /* 0x0000000402147c10 */ /* 0x000fe2000ff1e0ff */
[----:B------:R-:W-:Y:S01]  /*0bf0*/  UMOV UR14, 0x1000002 ;  /* 0x01000002000e7882 */ /* 0x000fe20000000000 */
[----:B------:R-:W-:Y:S01]  /*0c00*/  UMOV UR15, 0x80000020 ;  /* 0x80000020000f7882 */ /* 0x000fe20000000000 */
[----:B------:R-:W-:Y:S01]  /*0c10*/  ULOP3.LUT UR6, UR6, 0x3fff, URZ, 0xc0, !UPT ;  /* 0x00003fff06067892 */ /* 0x000fe2000f8ec03f */
[----:B-1----:R-:W-:Y:S01]  /*0c20*/  IADD3.X R21, R3, UR5, RZ, P0, !PT ;  /* 0x0000000503157c10 */ /* 0x002fe200087fe4ff */
[----:B------:R-:W-:Y:S01]  /*0c30*/  WARPGROUP.ARRIVE ;  /* 0x00000000000079c5 */ /* 0x000fe20000000000 */
[----:B------:R-:W-:Y:S01]  /*0c40*/  IADD3 R22, P0, R4, UR4, RZ ;  /* 0x0000000404167c10 */ /* 0x000fe2000ff1e0ff */
[----:B------:R-:W-:-:S03]  /*0c50*/  ULOP3.LUT UR10, UR6, 0x1000000, URZ, 0xfc, !UPT ;  /* 0x01000000060a7892 */ /* 0x000fc6000f8efc3f */
[----:B------:R-:W-:Y:S01]  /*0c60*/  IADD3.X R23, R5, UR5, RZ, P0, !PT ;  /* 0x0000000505177c10 */ /* 0x000fe200087fe4ff */
[----:B------:R-:W-:Y:S01]  /*0c70*/  USHF.L.U32 UR7, UR7, 0x6, URZ ;  /* 0x0000000607077899 */ /* 0x000fe2000800063f */
[----:B------:R-:W-:-:S03]  /*0c80*/  IADD3 R88, P0, R6, UR4, RZ ;  /* 0x0000000406587c10 */ /* 0x000fc6000ff1e0ff */
[----:B------:R-:W-:Y:S01]  /*0c90*/  ULOP3.LUT UR7, UR7, 0xc0, URZ, 0xc0, !UPT ;  /* 0x000000c007077892 */ /* 0x000fe2000f8ec03f */
[----:B------:R-:W-:Y:S02]  /*0ca0*/  IADD3.X R89, R7, UR5, RZ, P0, !PT ;  /* 0x0000000507597c10 */ /* 0x000fe400087fe4ff */
[----:B------:R-:W-:Y:S01]  /*0cb0*/  IADD3 R90, P0, R8, UR4, RZ ;  /* 0x00000004085a7c10 */ /* 0x000fe2000ff1e0ff */
[----:B------:R-:W-:-:S03]  /*0cc0*/  UIADD3 UR16, UP1, UR7, UR8, URZ ;  /* 0x0000000807107290 */ /* 0x000fc6000ff3e03f */
[----:B------:R-:W-:Y:S01]  /*0cd0*/  UMOV UR7, URZ ;  /* 0x0000003f00077c82 */ /* 0x000fe20008000000 */
[----:B------:R-:W-:Y:S01]  /*0ce0*/  UIADD3.X UR17, URZ, URZ, URZ, UP1, !UPT ;  /* 0x0000003f3f117290 */ /* 0x000fe20008ffe43f */
[----:B------:R-:W-:Y:S01]  /*0cf0*/  IADD3.X R91, R9, UR5, RZ, P0, !PT ;  /* 0x00000005095b7c10 */ /* 0x000fe200087fe4ff */
[----:B------:R-:W-:Y:S02]  /*0d00*/  ULOP3.LUT UR8, UR16, 0x2000000, URZ, 0xfc, !UPT ;  /* 0x0200000010087892 */ /* 0x000fe4000f8efc3f */
[----:B------:R-:W-:Y:S02]  /*0d10*/  ULOP3.LUT UR9, UR17, 0x80000020, URZ, 0xfc, !UPT ;  /* 0x8000002011097892 */ /* 0x000fe4000f8efc3f */
[----:B------:R-:W-:Y:S02]  /*0d20*/  UIADD3.64 UR14, UR6, UR14, URZ ;  /* 0x0000000e060e7297 */ /* 0x000fe4000fffe03f */
[----:B------:R-:W-:Y:S02]  /*0d30*/  UIADD3.64 UR12, UR16, UR12, URZ ;  /* 0x0000000c100c7297 */ /* 0x000fe4000fffe03f */
[----:B------:R-:W-:-:S03]  /*0d40*/  UISETP.GE.AND UP1, UPT, UR19, 0x3, UPT ;  /* 0x000000031300788c */ /* 0x000fc6000bf26270 */
[----:B------:R-:W-:Y:S01]  /*0d50*/  HGMMA.64x64x16.F32.BF16 R56, gdesc[UR8], R56 ;  /* 0x00e00000083879f0 */ /* 0x000fe20008701838 */
[----:B------:R-:W-:Y:S01]  /*0d60*/  UMOV UR8, 0x2000100 ;  /* 0x0200010000087882 */ /* 0x000fe20000000000 */
[----:B------:R-:W-:Y:S01]  /*0d70*/  UMOV UR9, 0x80000020 ;  /* 0x8000002000097882 */ /* 0x000fe20000000000 */
[----:B------:R-:W-:Y:S02]  /*0d80*/  USEL UR19, UR19, URZ, !UP1 ;  /* 0x0000003f13137287 */ /* 0x000fe4000c800000 */
[----:B------:R-:W-:Y:S02]  /*0d90*/  UIADD3.64 UR8, UR16, UR8, URZ ;  /* 0x0000000810087297 */ /* 0x000fe4000fffe03f */
[----:B------:R-:W-:-:S06]  /*0da0*/  ULEA UR6, UR19, UR18, 0xd ;  /* 0x0000001213067291 */ /* 0x000fcc000f8e683f */
[----:B------:R-:W-:Y:S02]  /*0db0*/  LEA R93, R18, UR6, 0x1 ;  /* 0x00000006125d7c11 */ /* 0x000fe4000f8e08ff */
[----:B------:R-:W-:Y:S01]  /*0dc0*/  LEA R92, R15, UR6, 0x1 ;  /* 0x000000060f5c7c11 */ /* 0x000fe2000f8e08ff */
[----:B------:R-:W-:Y:S04]  /*0dd0*/  HGMMA.64x64x16.F32.BF16 R56, gdesc[UR12], R56 ;  /* 0x00e000000c3879f0 */ /* 0x000fe80008701838 */
[----:B------:R-:W-:Y:S01]  /*0de0*/  HGMMA.64x64x16.F32.BF16 R24, gdesc[UR8], R24 ;  /* 0x00e00000081879f0 */ /* 0x000fe20008701818 */
[----:B------:R-:W-:Y:S01]  /*0df0*/  UMOV UR12, 0x2000102 ;  /* 0x02000102000c7882 */ /* 0x000fe20000000000 */
[----:B------:R-:W-:Y:S02]  /*0e00*/  UMOV UR13, 0x80000020 ;  /* 0x80000020000d7882 */ /* 0x000fe40000000000 */
[----:B------:R-:W-:-:S09]  /*0e10*/  UIADD3.64 UR12, UR16, UR12, URZ ;  /* 0x0000000c100c7297 */ /* 0x000fd2000fffe03f */
[----:B------:R-:W-:Y:S03]  /*0e20*/  HGMMA.64x64x16.F32.BF16 R24, gdesc[UR12], R24, gsb0 ;  /* 0x00e000000c1879f0 */ /* 0x000fe60008001818 */
[----:B------:R-:W-:Y:S02]  /*0e30*/  WARPGROUP.DEPBAR.LE gsb0, 0x1 ;  /* 0x00008000000079c5 */ /* 0x000fe40000010100 */
[----:B------:R-:W-:Y:S06]  /*0e40*/  BAR.SYNC.DEFER_BLOCKING 0x0 ;  /* 0x0000000000007b1d */ /* 0x000fec0000010000 */
[----:B------:R-:W-:Y:S01]  /*0e50*/  @!PT LDS RZ, [RZ] ;  /* 0x00000000fffff984 */ /* 0x000fe20000000800 */
[----:B------:R-:W-:Y:S01]  /*0e60*/  @!PT LDS RZ, [RZ] ;  /* 0x00000000fffff984 */ /* 0x000fe20000000800 */
[----:B------:R-:W-:Y:S01]  /*0e70*/  @!PT LDS RZ, [RZ] ;  /* 0x00000000fffff984 */ /* 0x000fe20000000800 */
[----:B------:R1:W-:Y:S04]  /*0e80*/  LDGSTS.E.BYPASS.128 [R93], desc[UR22][R20.64+0x80], !PT ;  /* 0x00000080145d7fae */ /* 0x0003e8000f901c56 */
[----:B------:R2:W-:Y:S01]  /*0e90*/  LDGSTS.E.BYPASS.128 [R92], desc[UR22][R22.64+0x80], !PT ;  /* 0x00000080165c7fae */ /* 0x0005e2000f901c56 */
[----:B-1----:R-:W-:-:S02]  /*0ea0*/  IADD3 R20, P0, R10, UR4, RZ ;  /* 0x000000040a147c10 */ /* 0x002fc4000ff1e0ff */
[----:B------:R-:W-:Y:S02]  /*0eb0*/  LEA R93, R17, UR6, 0x1 ;  /* 0x00000006115d7c11 */ /* 0x000fe4000f8e08ff */
[----:B--2---:R-:W-:Y:S01]  /*0ec0*/  LEA R23, R16, UR6, 0x1 ;  /* 0x0000000610177c11 */ /* 0x004fe2000f8e08ff */
[----:B------:R-:W-:Y:S01]  /*0ed0*/  ULEA UR6, UR19, UR21, 0xc ;  /* 0x0000001513067291 */ /* 0x000fe2000f8e603f */
[----:B------:R-:W-:Y:S02]  /*0ee0*/  IADD3.X R21, R11, UR5, RZ, P0, !PT ;  /* 0x000000050b157c10 */ /* 0x000fe400087fe4ff */
[----:B------:R-:W-:Y:S01]  /*0ef0*/  IADD3 R22, P0, R12, UR4, RZ ;  /* 0x000000040c167c10 */ /* 0x000fe2000ff1e0ff */
[----:B------:R1:W-:Y:S01]  /*0f00*/  LDGSTS.E.BYPASS.128 [R23], desc[UR22][R88.64+0x80], !PT ;  /* 0x0000008058177fae */ /* 0x0003e2000f901c56 */
[----:B------:R-:W-:Y:S01]  /*0f10*/  UIADD3 UR4, UP1, UR4, 0x40, URZ ;  /* 0x0000004004047890 */ /* 0x000fe2000ff3e03f */
[----:B------:R-:W-:Y:S02]  /*0f20*/  LEA R92, R18, UR6, 0x1 ;  /* 0x00000006125c7c11 */ /* 0x000fe4000f8e08ff */
[----:B------:R2:W-:Y:S04]  /*0f30*/  LDGSTS.E.BYPASS.128 [R93], desc[UR22][R90.64+0x80], !PT ;  /* 0x000000805a5d7fae */ /* 0x0005e8000f901c56 */
[----:B------:R-:W0:Y:S01]  /*0f40*/  LDGDEPBAR ;  /* 0x00000000000079af */ /* 0x000e220000000000 */
[----:B-1----:R-:W-:-:S03]  /*0f50*/  IADD3.X R23, R13, UR5, RZ, P0, !PT ;  /* 0x000000050d177c10 */ /* 0x002fc600087fe4ff */
[----:B------:R2:W-:Y:S01]  /*0f60*/  LDGSTS.E.BYPASS.128 [R92], desc[UR22][R20.64+0x80], !PT ;  /* 0x00000080145c7fae */ /* 0x0005e2000f901c56 */
[----:B------:R-:W-:Y:S01]  /*0f70*/  PLOP3.LUT P0, PT, PT, PT, UP0, 0x80, 0x0 ;  /* 0x000000000000781c */ /* 0x000fe20003f0f008 */
[----:B------:R-:W-:Y:S01]  /*0f80*/  UIADD3.X UR5, URZ, UR5, URZ, UP1, !UPT ;  /* 0x000000053f057290 */ /* 0x000fe20008ffe43f */
[----:B------:R-:W-:Y:S01]  /*0f90*/  LEA R89, R15, UR6, 0x1 ;  /* 0x000000060f597c11 */ /* 0x000fe2000f8e08ff */
[----:B------:R-:W-:Y:S01]  /*0fa0*/  UPLOP3.LUT UP0, UPT, UPT, UPT, UPT, 0x40, 0x0 ;  /* 0x000000000000789c */ /* 0x000fe20003f0e870 */
[----:B------:R-:W-:-:S03]  /*0fb0*/  UMOV UR6, UR20 ;  /* 0x0000001400067c82 */ /* 0x000fc60008000000 */
[----:B------:R2:W-:Y:S04]  /*0fc0*/  LDGSTS.E.BYPASS.128 [R89], desc[UR22][R22.64+0x80], !PT ;  /* 0x0000008016597fae */ /* 0x0005e8000f901c56 */
[----:B------:R-:W0:Y:S02]  /*0fd0*/  LDGDEPBAR ;  /* 0x00000000000079af */ /* 0x000e240000000000 */
[----:B------:R-:W-:Y:S05]  /*0fe0*/  @P0 BRA `(.L_x_0) ;  /* 0xfffffff800bc0947 */ /* 0x000fea000383ffff */
[----:B------:R-:W1:Y:S01]  /*0ff0*/  S2R R2, SR_TID.X ;  /* 0x0000000000027919 */ /* 0x000e620000002100 */
[----:B------:R-:W-:Y:S02]  /*1000*/  WARPGROUP.DEPBAR.LE gsb0, 0x0 ;  /* 0x00008000000079c5 */ /* 0x000fe40000010000 */
[----:B------:R-:W-:-:S04]  /*1010*/  DEPBAR.LE SB0, 0x0 ;  /* 0x000080000000791a */ /* 0x000fc80000000000 */
[----:B------:R-:W-:Y:S02]  /*1020*/  F2FP.BF16.F32.PACK_AB R36, R37, R36 ;  /* 0x000000242524723e */ /* 0x000fe400000010ff */
[----:B------:R-:W-:Y:S02]  /*1030*/  F2FP.BF16.F32.PACK_AB R56, R57, R56 ;  /* 0x000000383938723e */ /* 0x000fe400000010ff */
[----:B------:R-:W-:Y:S02]  /*1040*/  F2FP.BF16.F32.PACK_AB R58, R59, R58 ;  /* 0x0000003a3b3a723e */ /* 0x000fe400000010ff */
[----:B------:R-:W-:Y:S02]  /*1050*/  F2FP.BF16.F32.PACK_AB R60, R61, R60 ;  /* 0x0000003c3d3c723e */ /* 0x000fe400000010ff */
[----:B------:R-:W-:Y:S02]  /*1060*/  F2FP.BF16.F32.PACK_AB R62, R63, R62 ;  /* 0x0000003e3f3e723e */ /* 0x000fe400000010ff */
[----:B------:R-:W-:-:S02]  /*1070*/  F2FP.BF16.F32.PACK_AB R64, R65, R64 ;  /* 0x000000404140723e */ /* 0x000fc400000010ff */
[----:B------:R-:W-:Y:S02]  /*1080*/  F2FP.BF16.F32.PACK_AB R66, R67, R66 ;  /* 0x000000424342723e */ /* 0x000fe400000010ff */
[----:B------:R-:W-:Y:S02]  /*1090*/  F2FP.BF16.F32.PACK_AB R68, R69, R68 ;  /* 0x000000444544723e */ /* 0x000fe400000010ff */
[----:B------:R-:W-:Y:S02]  /*10a0*/  F2FP.BF16.F32.PACK_AB R70, R71, R70 ;  /* 0x000000464746723e */ /* 0x000fe400000010ff */
[----:B------:R-:W-:Y:S02]  /*10b0*/  F2FP.BF16.F32.PACK_AB R72, R73, R72 ;  /* 0x000000484948723e */ /* 0x000fe400000010ff */
[----:B------:R-:W-:Y:S02]  /*10c0*/  F2FP.BF16.F32.PACK_AB R74, R75, R74 ;  /* 0x0000004a4b4a723e */ /* 0x000fe400000010ff */
[----:B------:R-:W-:-:S02]  /*10d0*/  F2FP.BF16.F32.PACK_AB R76, R77, R76 ;  /* 0x0000004c4d4c723e */ /* 0x000fc400000010ff */
[----:B------:R-:W-:Y:S01]  /*10e0*/  F2FP.BF16.F32.PACK_AB R78, R79, R78 ;  /* 0x0000004e4f4e723e */ /* 0x000fe200000010ff */
[----:B-1----:R-:W-:Y:S01]  /*10f0*/  IMAD.SHL.U32 R9, R2, 0x8, RZ ;  /* 0x0000000802097824 */ /* 0x002fe200078e00ff */
[--C-:B------:R-:W-:Y:S02]  /*1100*/  SHF.R.U32.HI R3, RZ, 0x5, R2.reuse ;  /* 0x00000005ff037819 */ /* 0x100fe40000011602 */
[----:B------:R-:W-:Y:S02]  /*1110*/  SHF.R.U32.HI R4, RZ, 0x2, R2 ;  /* 0x00000002ff047819 */ /* 0x000fe40000011602 */
[----:B------:R-:W-:Y:S02]  /*1120*/  LOP3.LUT R3, R3, 0x3, RZ, 0xc0, !PT ;  /* 0x0000000303037812 */ /* 0x000fe400078ec0ff */
[----:B------:R-:W-:Y:S02]  /*1130*/  SGXT.U32 R4, R4, 0x3 ;  /* 0x000000030404781a */ /* 0x000fe40000000000 */
[----:B------:R-:W-:Y:S01]  /*1140*/  F2FP.BF16.F32.PACK_AB R80, R81, R80 ;  /* 0x000000505150723e */ /* 0x000fe200000010ff */
[----:B------:R-:W-:Y:S01]  /*1150*/  IMAD.SHL.U32 R5, R3, 0x10, RZ ;  /* 0x0000001003057824 */ /* 0x000fe200078e00ff */
[----:B------:R-:W-:Y:S01]  /*1160*/  F2FP.BF16.F32.PACK_AB R82, R83, R82 ;  /* 0x000000525352723e */ /* 0x000fe200000010ff */
[----:B------:R-:W-:Y:S01]  /*1170*/  IMAD.SHL.U32 R3, R3, 0x4, RZ ;  /* 0x0000000403037824 */ /* 0x000fe200078e00ff */
[----:B------:R-:W-:-:S02]  /*1180*/  F2FP.BF16.F32.PACK_AB R84, R85, R84 ;  /* 0x000000545554723e */ /* 0x000fc400000010ff */
[----:B------:R-:W-:Y:S01]  /*1190*/  LOP3.LUT R5, R5, R4, RZ, 0xfc, !PT ;  /* 0x0000000405057212 */ /* 0x000fe200078efcff */
[----:B------:R-:W-:Y:S01]  /*11a0*/  IMAD.SHL.U32 R4, R2, 0x2, RZ ;  /* 0x0000000202047824 */ /* 0x000fe200078e00ff */
[----:B------:R-:W-:Y:S02]  /*11b0*/  F2FP.BF16.F32.PACK_AB R86, R87, R86 ;  /* 0x000000565756723e */ /* 0x000fe400000010ff */
[--C-:B------:R-:W-:Y:S02]  /*11c0*/  SHF.R.U32.HI R6, RZ, 0x3, R2.reuse ;  /* 0x00000003ff067819 */ /* 0x100fe40000011602 */
[----:B------:R-:W-:Y:S02]  /*11d0*/  LOP3.LUT R4, R4, 0x6, RZ, 0xc0, !PT ;  /* 0x0000000604047812 */ /* 0x000fe400078ec0ff */
[----:B------:R-:W-:Y:S02]  /*11e0*/  SGXT.U32 R6, R6, 0x2 ;  /* 0x000000020606781a */ /* 0x000fe40000000000 */
[----:B------:R-:W-:Y:S01]  /*11f0*/  SHF.R.U32.HI R8, RZ, 0x3, R2 ;  /* 0x00000003ff087819 */ /* 0x000fe20000011602 */
[----:B------:R-:W-:Y:S01]  /*1200*/  IMAD R4, R5, 0x48, R4 ;  /* 0x0000004805047824 */ /* 0x000fe200078e0204 */
[----:B------:R-:W-:-:S02]  /*1210*/  LOP3.LUT R7, R3, R6, RZ, 0xfc, !PT ;  /* 0x0000000603077212 */ /* 0x000fc400078efcff */
[----:B------:R-:W-:Y:S02]  /*1220*/  LOP3.LUT R2, R9, 0x38, RZ, 0xc0, !PT ;  /* 0x0000003809027812 */ /* 0x000fe400078ec0ff */
[----:B------:R-:W-:Y:S01]  /*1230*/  LEA R37, R4, UR18, 0x1 ;  /* 0x0000001204257c11 */ /* 0x000fe2000f8e08ff */
[----:B------:R-:W-:Y:S01]  /*1240*/  BAR.SYNC.DEFER_BLOCKING 0x0 ;  /* 0x0000000000007b1d */ /* 0x000fe20000010000 */
[----:B------:R-:W-:Y:S01]  /*1250*/  F2FP.BF16.F32.PACK_AB R88, R41, R40 ;  /* 0x000000282958723e */ /* 0x000fe200000010ff */
[----:B------:R-:W-:Y:S01]  /*1260*/  IMAD R2, R7, 0x48, R2 ;  /* 0x0000004807027824 */ /* 0x000fe200078e0202 */
[----:B------:R-:W-:Y:S02]  /*1270*/  SGXT.U32 R3, R8, 0x4 ;  /* 0x000000040803781a */ /* 0x000fe40000000000 */
[----:B------:R-:W-:Y:S02]  /*1280*/  F2FP.BF16.F32.PACK_AB R34, R35, R34 ;  /* 0x000000222322723e */ /* 0x000fe400000010ff */
[----:B------:R-:W-:-:S02]  /*1290*/  LEA R40, R2, UR18, 0x1 ;  /* 0x0000001202287c11 */ /* 0x000fc4000f8e08ff */
[----:B------:R-:W-:Y:S02]  /*12a0*/  LOP3.LUT R0, R0, 0x38, R9, 0xf8, !PT ;  /* 0x0000003800007812 */ /* 0x000fe400078ef809 */
[----:B------:R-:W-:Y:S02]  /*12b0*/  LOP3.LUT R35, R3, R14, RZ, 0xfc, !PT ;  /* 0x0000000e03237212 */ /* 0x000fe400078efcff */
[----:B------:R-:W-:Y:S01]  /*12c0*/  F2FP.BF16.F32.PACK_AB R24, R25, R24 ;  /* 0x000000181918723e */ /* 0x000fe200000010ff */
[----:B------:R-:W1:Y:S01]  /*12d0*/  LDC.64 R2, c[0x0][0x220] ;  /* 0x00008800ff027b82 */ /* 0x000e620000000a00 */
[----:B------:R-:W-:Y:S01]  /*12e0*/  F2FP.BF16.F32.PACK_AB R26, R27, R26 ;  /* 0x0000001a1b1a723e */ /* 0x000fe200000010ff */
[----:B------:R-:W-:Y:S01]  /*12f0*/  IMAD R41, R35, 0xc00, R0 ;  /* 0x00000c0023297824 */ /* 0x000fe200078e0200 */
[----:B------:R-:W-:Y:S02]  /*1300*/  F2FP.BF16.F32.PACK_AB R28, R29, R28 ;  /* 0x0000001c1d1c723e */ /* 0x000fe400000010ff */
[----:B------:R-:W-:-:S02]  /*1310*/  F2FP.BF16.F32.PACK_AB R30, R31, R30 ;  /* 0x0000001e1f1e723e */ /* 0x000fc400000010ff */
[----:B------:R-:W-:Y:S02]  /*1320*/  F2FP.BF16.F32.PACK_AB R32, R33, R32 ;  /* 0x000000202120723e */ /* 0x000fe400000010ff */
[----:B------:R-:W-:Y:S01]  /*1330*/  F2FP.BF16.F32.PACK_AB R38, R39, R38 ;  /* 0x000000262726723e */ /* 0x000fe200000010ff */
[----:B------:R-:W-:Y:S01]  /*1340*/  STS [R37], R56 ;  /* 0x0000003825007388 */ /* 0x000fe20000000800 */
[----:B------:R-:W-:Y:S01]  /*1350*/  F2FP.BF16.F32.PACK_AB R42, R43, R42 ;  /* 0x0000002a2b2a723e */ /* 0x000fe200000010ff */
[----:B------:R-:W-:Y:S01]  /*1360*/  VIADD R39, R41, 0x24000 ;  /* 0x0002400029277836 */ /* 0x000fe20000000000 */
[----:B------:R-:W-:Y:S01]  /*1370*/  F2FP.BF16.F32.PACK_AB R44, R45, R44 ;  /* 0x0000002c2d2c723e */ /* 0x000fe200000010ff */
[----:B------:R-:W-:Y:S01]  /*1380*/  STS [R37+0x480], R58 ;  /* 0x0004803a25007388 */ /* 0x000fe20000000800 */
        /* <DEDUP_REMOVED lines=10> */
[----:B------:R-:W-:Y:S01]  /*1430*/  ISETP.GE.AND P0, PT, R0, 0xc00, PT ;  /* 0x00000c000000780c */ /* 0x000fe20003f06270 */
[----:B------:R-:W-:Y:S01]  /*1440*/  STS [R37+0x20], R64 ;  /* 0x0000204025007388 */ /* 0x000fe20000000800 */
[----:B------:R-:W-:-:S02]  /*1450*/  LOP3.LUT R33, R35, 0x20, RZ, 0xfc, !PT ;  /* 0x0000002023217812 */ /* 0x000fc400078efcff */
[C---:B------:R-:W-:Y:S01]  /*1460*/  ISETP.LT.AND P1, PT, R35.reuse, 0x1000, !P0 ;  /* 0x000010002300780c */ /* 0x040fe20004721270 */
[----:B------:R-:W-:Y:S01]  /*1470*/  STS [R37+0x4a0], R66 ;  /* 0x0004a04225007388 */ /* 0x000fe20000000800 */
[----:B------:R-:W-:Y:S02]  /*1480*/  LOP3.LUT R0, R35, 0x40, RZ, 0xfc, !PT ;  /* 0x0000004023007812 */ /* 0x000fe400078efcff */
[----:B------:R-:W-:Y:S01]  /*1490*/  ISETP.LT.AND P5, PT, R33, 0x1000, !P0 ;  /* 0x000010002100780c */ /* 0x000fe200047a1270 */
[----:B------:R-:W-:Y:S01]  /*14a0*/  STS [R37+0x30], R68 ;  /* 0x0000304425007388 */ /* 0x000fe20000000800 */
[----:B------:R-:W-:Y:S02]  /*14b0*/  ISETP.LT.AND P3, PT, R0, 0x1000, !P0 ;  /* 0x000010000000780c */ /* 0x000fe40004761270 */
[C---:B------:R-:W-:Y:S01]  /*14c0*/  LOP3.LUT R0, R35.reuse, 0x70, RZ, 0xfc, !PT ;  /* 0x0000007023007812 */ /* 0x040fe200078efcff */
[----:B------:R-:W-:Y:S04]  /*14d0*/  STS [R37+0x4b0], R70 ;  /* 0x0004b04625007388 */ /* 0x000fe80000000800 */
[----:B------:R-:W-:Y:S04]  /*14e0*/  STS [R37+0x40], R72 ;  /* 0x0000404825007388 */ /* 0x000fe80000000800 */
[----:B------:R-:W-:Y:S04]  /*14f0*/  STS [R37+0x4c0], R74 ;  /* 0x0004c04a25007388 */ /* 0x000fe80000000800 */
[----:B------:R-:W-:Y:S04]  /*1500*/  STS [R37+0x50], R76 ;  /* 0x0000504c25007388 */ /* 0x000fe80000000800 */
[----:B------:R-:W-:Y:S04]  /*1510*/  STS [R37+0x4d0], R78 ;  /* 0x0004d04e25007388 */ /* 0x000fe80000000800 */
[----:B------:R-:W-:Y:S04]  /*1520*/  STS [R37+0x60], R80 ;  /* 0x0000605025007388 */ /* 0x000fe80000000800 */
[----:B------:R-:W-:Y:S04]  /*1530*/  STS [R37+0x4e0], R82 ;  /* 0x0004e05225007388 */ /* 0x000fe80000000800 */
[----:B------:R-:W-:Y:S04]  /*1540*/  STS [R37+0x70], R84 ;  /* 0x0000705425007388 */ /* 0x000fe80000000800 */
[----:B------:R-:W-:Y:S01]  /*1550*/  STS [R37+0x4f0], R86 ;  /* 0x0004f05625007388 */ /* 0x000fe20000000800 */
[----:B------:R-:W-:Y:S06]  /*1560*/  BAR.SYNC.DEFER_BLOCKING 0x0 ;  /* 0x0000000000007b1d */ /* 0x000fec0000010000 */
[----:B------:R-:W3:Y:S04]  /*1570*/  LDS.128 R12, [R40] ;  /* 0x00000000280c7984 */ /* 0x000ee80000000c00 */
[----:B------:R-:W4:Y:S04]  /*1580*/  LDS.128 R16, [R40+0x900] ;  /* 0x0009000028107984 */ /* 0x000f280000000c00 */
[----:B------:R-:W5:Y:S04]  /*1590*/  LDS.128 R8, [R40+0x1200] ;  /* 0x0012000028087984 */ /* 0x000f680000000c00 */
[----:B------:R-:W1:Y:S01]  /*15a0*/  LDS.128 R4, [R40+0x1b00] ;  /* 0x001b000028047984 */ /* 0x000e620000000c00 */
[----:B------:R-:W-:Y:S06]  /*15b0*/  BAR.SYNC.DEFER_BLOCKING 0x0 ;  /* 0x0000000000007b1d */ /* 0x000fec0000010000 */
[----:B------:R-:W-:Y:S04]  /*15c0*/  STS [R37], R24 ;  /* 0x0000001825007388 */ /* 0x000fe80000000800 */
[----:B------:R-:W-:Y:S04]  /*15d0*/  STS [R37+0x480], R26 ;  /* 0x0004801a25007388 */ /* 0x000fe80000000800 */
[----:B------:R-:W-:Y:S04]  /*15e0*/  STS [R37+0x10], R28 ;  /* 0x0000101c25007388 */ /* 0x000fe80000000800 */
[----:B------:R-:W-:Y:S04]  /*15f0*/  STS [R37+0x490], R30 ;  /* 0x0004901e25007388 */ /* 0x000fe80000000800 */
[----:B------:R3:W-:Y:S04]  /*1600*/  STS [R37+0x20], R32 ;  /* 0x0000202025007388 */ /* 0x0007e80000000800 */
[----:B------:R4:W-:Y:S04]  /*1610*/  STS [R37+0x4a0], R34 ;  /* 0x0004a02225007388 */ /* 0x0009e80000000800 */
[----:B------:R1:W-:Y:S01]  /*1620*/  STS [R37+0x30], R36 ;  /* 0x0000302425007388 */ /* 0x0003e20000000800 */
[----:B---3--:R-:W-:-:S03]  /*1630*/  LOP3.LUT R32, R35, 0x30, RZ, 0xfc, !PT ;  /* 0x0000003023207812 */ /* 0x008fc600078efcff */
[----:B------:R3:W-:Y:S01]  /*1640*/  STS [R37+0x4b0], R38 ;  /* 0x0004b02625007388 */ /* 0x0007e20000000800 */
[----:B--2-4-:R-:W-:-:S03]  /*1650*/  LOP3.LUT R34, R35, 0x10, RZ, 0xfc, !PT ;  /* 0x0000001023227812 */ /* 0x014fc600078efcff */
[----:B------:R-:W-:Y:S01]  /*1660*/  STS [R37+0x40], R88 ;  /* 0x0000405825007388 */ /* 0x000fe20000000800 */
[----:B------:R-:W-:Y:S01]  /*1670*/  ISETP.LT.AND P4, PT, R32, 0x1000, !P0 ;  /* 0x000010002000780c */ /* 0x000fe20004781270 */
[--C-:B-1----:R-:W-:Y:S01]  /*1680*/  IMAD.WIDE R32, R41, 0x2, R2.reuse ;  /* 0x0000000229207825 */ /* 0x102fe200078e0202 */
[----:B------:R-:W-:Y:S01]  /*1690*/  ISETP.LT.AND P6, PT, R34, 0x1000, !P0 ;  /* 0x000010002200780c */ /* 0x000fe200047c1270 */
[----:B------:R-:W-:Y:S01]  /*16a0*/  STS [R37+0x4c0], R42 ;  /* 0x0004c02a25007388 */ /* 0x000fe20000000800 */
[C---:B------:R-:W-:Y:S02]  /*16b0*/  LOP3.LUT R36, R35.reuse, 0x60, RZ, 0xfc, !PT ;  /* 0x0000006023247812 */ /* 0x040fe400078efcff */
[----:B---3--:R-:W-:Y:S01]  /*16c0*/  LOP3.LUT R38, R35, 0x50, RZ, 0xfc, !PT ;  /* 0x0000005023267812 */ /* 0x008fe200078efcff */
[----:B------:R-:W-:Y:S03]  /*16d0*/  STS [R37+0x50], R44 ;  /* 0x0000502c25007388 */ /* 0x000fe60000000800 */
[----:B------:R-:W-:Y:S01]  /*16e0*/  ISETP.LT.AND P2, PT, R38, 0x1000, !P0 ;  /* 0x000010002600780c */ /* 0x000fe20004741270 */
[----:B------:R-:W-:Y:S01]  /*16f0*/  STS [R37+0x4d0], R46 ;  /* 0x0004d02e25007388 */ /* 0x000fe20000000800 */
[----:B------:R-:W-:-:S03]  /*1700*/  IMAD.WIDE R38, R39, 0x2, R2 ;  /* 0x0000000227267825 */ /* 0x000fc600078e0202 */
[----:B------:R-:W-:Y:S04]  /*1710*/  STS [R37+0x60], R48 ;  /* 0x0000603025007388 */ /* 0x000fe80000000800 */
[----:B------:R-:W-:Y:S04]  /*1720*/  STS [R37+0x4e0], R50 ;  /* 0x0004e03225007388 */ /* 0x000fe80000000800 */
[----:B------:R-:W-:Y:S04]  /*1730*/  STS [R37+0x70], R52 ;  /* 0x0000703425007388 */ /* 0x000fe80000000800 */
[----:B------:R1:W-:Y:S01]  /*1740*/  STS [R37+0x4f0], R54 ;  /* 0x0004f03625007388 */ /* 0x0003e20000000800 */
[----:B------:R-:W-:Y:S01]  /*1750*/  BAR.SYNC.DEFER_BLOCKING 0x0 ;  /* 0x0000000000007b1d */ /* 0x000fe20000010000 */
[----:B-1----:R-:W-:-:S04]  /*1760*/  VIADD R37, R41, 0xc000 ;  /* 0x0000c00029257836 */ /* 0x002fc80000000000 */
[----:B------:R-:W-:-:S04]  /*1770*/  IMAD.WIDE R34, R37, 0x2, R2 ;  /* 0x0000000225227825 */ /* 0x000fc800078e0202 */
[----:B------:R-:W-:Y:S01]  /*1780*/  VIADD R37, R41, 0x18000 ;  /* 0x0001800029257836 */ /* 0x000fe20000000000 */
[----:B------:R-:W1:Y:S04]  /*1790*/  LDS.128 R20, [R40] ;  /* 0x0000000028147984 */ /* 0x000e680000000c00 */
[----:B------:R-:W2:Y:S04]  /*17a0*/  LDS.128 R24, [R40+0x900] ;  /* 0x0009000028187984 */ /* 0x000ea80000000c00 */
[----:B------:R-:W3:Y:S04]  /*17b0*/  LDS.128 R28, [R40+0x1200] ;  /* 0x00120000281c7984 */ /* 0x000ee80000000c00 */
[----:B------:R1:W-:Y:S01]  /*17c0*/  @P1 STG.E.128 desc[UR22][R32.64], R12 ;  /* 0x0000000c20001986 */ /* 0x0003e2000c101d16 */
[----:B------:R-:W-:Y:S01]  /*17d0*/  ISETP.LT.AND P1, PT, R36, 0x1000, !P0 ;  /* 0x000010002400780c */ /* 0x000fe20004721270 */
[--C-:B------:R-:W-:Y:S01]  /*17e0*/  IMAD.WIDE R36, R37, 0x2, R2.reuse ;  /* 0x0000000225247825 */ /* 0x100fe200078e0202 */
[----:B------:R-:W-:Y:S01]  /*17f0*/  ISETP.LT.AND P0, PT, R0, 0x1000, !P0 ;  /* 0x000010000000780c */ /* 0x000fe20004701270 */
[----:B------:R4:W-:Y:S04]  /*1800*/  @P6 STG.E.128 desc[UR22][R34.64], R16 ;  /* 0x0000001022006986 */ /* 0x0009e8000c101d16 */
[----:B-----5:R4:W-:Y:S04]  /*1810*/  @P5 STG.E.128 desc[UR22][R36.64], R8 ;  /* 0x0000000824005986 */ /* 0x0209e8000c101d16 */
[----:B------:R4:W-:Y:S01]  /*1820*/  @P4 STG.E.128 desc[UR22][R38.64], R4 ;  /* 0x0000000426004986 */ /* 0x0009e2000c101d16 */
[----:B-1----:R-:W-:-:S04]  /*1830*/  IMAD.WIDE R12, R43, 0x2, R2 ;  /* 0x000000022b0c7825 */ /* 0x002fc800078e0202 */
[----:B------:R-:W-:-:S04]  /*1840*/  IMAD.WIDE R14, R45, 0x2, R2 ;  /* 0x000000022d0e7825 */ /* 0x000fc800078e0202 */
[----:B------:R-:W-:Y:S01]  /*1850*/  IMAD.WIDE R32, R47, 0x2, R2 ;  /* 0x000000022f207825 */ /* 0x000fe200078e0202 */
[----:B------:R4:W-:Y:S04]  /*1860*/  @P3 STG.E.128 desc[UR22][R12.64], R20 ;  /* 0x000000140c003986 */ /* 0x0009e8000c101d16 */
[----:B--2---:R4:W-:Y:S04]  /*1870*/  @P2 STG.E.128 desc[UR22][R14.64], R24 ;  /* 0x000000180e002986 */ /* 0x0049e8000c101d16 */
[----:B---3--:R4:W-:Y:S01]  /*1880*/  @P1 STG.E.128 desc[UR22][R32.64], R28 ;  /* 0x0000001c20001986 */ /* 0x0089e2000c101d16 */
[----:B------:R-:W-:Y:S05]  /*1890*/  @!P0 EXIT ;  /* 0x000000000000894d */ /* 0x000fea0003800000 */
[----:B----4-:R-:W1:Y:S01]  /*18a0*/  LDS.128 R4, [R40+0x1b00] ;  /* 0x001b000028047984 */ /* 0x010e620000000c00 */
[----:B------:R-:W-:-:S04]  /*18b0*/  VIADD R41, R41, 0x54000 ;  /* 0x0005400029297836 */ /* 0x000fc80000000000 */
[----:B------:R-:W-:-:S05]  /*18c0*/  IMAD.WIDE R2, R41, 0x2, R2 ;  /* 0x0000000229027825 */ /* 0x000fca00078e0202 */
[----:B-1----:R-:W-:Y:S01]  /*18d0*/  STG.E.128 desc[UR22][R2.64], R4 ;  /* 0x0000000402007986 */ /* 0x002fe2000c101d16 */
[----:B------:R-:W-:Y:S05]  /*18e0*/  EXIT ;  /* 0x000000000000794d */ /* 0x000fea0003800000 */
.L_x_1:
[----:B------:R-:W-:-:S00]  /*18f0*/  BRA `(.L_x_1) ;  /* 0xfffffffc00fc7947 */ /* 0x000fc0000383ffff */
[----:B------:R-:W-:-:S00]  /*1900*/  NOP ;  /* 0x0000000000007918 */ /* 0x000fc00000000000 */
[----:B------:R-:W-:-:S00]  /*1910*/  NOP ;  /* 0x0000000000007918 */ /* 0x000fc00000000000 */
[----:B------:R-:W-:-:S00]  /*1920*/  NOP ;  /* 0x0000000000007918 */ /* 0x000fc00000000000 */
[----:B------:R-:W-:-:S00]  /*1930*/  NOP ;  /* 0x0000000000007918 */ /* 0x000fc00000000000 */
[----:B------:R-:W-:-:S00]  /*1940*/  NOP ;  /* 0x0000000000007918 */ /* 0x000fc00000000000 */
[----:B------:R-:W-:-:S00]  /*1950*/  NOP ;  /* 0x0000000000007918 */ /* 0x000fc00000000000 */
[----:B------:R-:W-:-:S00]  /*1960*/  NOP ;  /* 0x0000000000007918 */ /* 0x000fc00000000000 */
[----:B------:R-:W-:-:S00]  /*1970*/  NOP ;  /* 0x0000000000007918 */ /* 0x000fc00000000000 */
.L_x_2:


//--------------------- .nv.shared.triton_mm      --------------------------
	.section	.nv.shared.triton_mm,"aw",@nobits
	.sectionflags	@""
	.align	16
	.zero		1024


//--------------------- .nv.constant0.triton_mm   --------------------------
	.section	.nv.constant0.triton_mm,"a",@progbits
	.sectionflags	@""
	.align	4
.nv.constant0.triton_mm:
	.zero		552
